	.headerflags	@"EF_CUDA_TEXMODE_UNIFIED EF_CUDA_64BIT_ADDRESS EF_CUDA_ACCELERATORS EF_CUDA_SM90 EF_CUDA_VIRTUAL_SM(EF_CUDA_SM90)"
	.elftype	@"ET_EXEC"


//--------------------- .nv.info                  --------------------------
	.section	.nv.info,"",@"SHT_CUDA_INFO"
	.align	4


	//----- nvinfo : EIATTR_REGCOUNT
	.align		4
        /*0000*/ 	.byte	0x04, 0x2f
        /*0002*/ 	.short	(.L_3 - .L_2)
	.align		4
.L_2:
        /*0004*/ 	.word	index@(triton_poi_fused__native_batch_norm_legit_no_training_mul_sigmoid_21)
        /*0008*/ 	.word	0x00000010


	//----- nvinfo : EIATTR_MIN_STACK_SIZE
	.align		4
.L_3:
        /*000c*/ 	.byte	0x04, 0x12
        /*000e*/ 	.short	(.L_5 - .L_4)
	.align		4
.L_4:
        /*0010*/ 	.word	index@(triton_poi_fused__native_batch_norm_legit_no_training_mul_sigmoid_21)
        /*0014*/ 	.word	0x00000000


	//----- nvinfo : EIATTR_FRAME_SIZE
	.align		4
.L_5:
        /*0018*/ 	.byte	0x04, 0x11
        /*001a*/ 	.short	(.L_7 - .L_6)
	.align		4
.L_6:
        /*001c*/ 	.word	index@(triton_poi_fused__native_batch_norm_legit_no_training_mul_sigmoid_21)
        /*0020*/ 	.word	0x00000000


	//----- nvinfo : EIATTR_MIN_STACK_SIZE
	.align		4
.L_7:
        /*0024*/ 	.byte	0x04, 0x12
        /*0026*/ 	.short	(.L_9 - .L_8)
	.align		4
.L_8:
        /*0028*/ 	.word	index@(triton_poi_fused__native_batch_norm_legit_no_training_mul_sigmoid_21)
        /*002c*/ 	.word	0x00000000
.L_9:


//--------------------- .nv.info.triton_poi_fused__native_batch_norm_legit_no_training_mul_sigmoid_21 --------------------------
	.section	.nv.info.triton_poi_fused__native_batch_norm_legit_no_training_mul_sigmoid_21,"",@"SHT_CUDA_INFO"
	.sectionflags	@""
	.align	4


	//----- nvinfo : EIATTR_CUDA_API_VERSION
	.align		4
        /*0000*/ 	.byte	0x04, 0x37
        /*0002*/ 	.short	(.L_11 - .L_10)
.L_10:
        /*0004*/ 	.word	0x0000007c


	//----- nvinfo : EIATTR_KPARAM_INFO
	.align		4
.L_11:
        /*0008*/ 	.byte	0x04, 0x17
        /*000a*/ 	.short	(.L_13 - .L_12)
.L_12:
        /*000c*/ 	.word	0x00000000
        /*0010*/ 	.short	0x0006
        /*0012*/ 	.short	0x0030
        /*0014*/ 	.byte	0x00, 0xf0, 0x11, 0x00


	//----- nvinfo : EIATTR_KPARAM_INFO
	.align		4
.L_13:
        /*0018*/ 	.byte	0x04, 0x17
        /*001a*/ 	.short	(.L_15 - .L_14)
.L_14:
        /*001c*/ 	.word	0x00000000
        /*0020*/ 	.short	0x0005
        /*0022*/ 	.short	0x0028
        /*0024*/ 	.byte	0x00, 0xf4, 0x21, 0x00


	//----- nvinfo : EIATTR_KPARAM_INFO
	.align		4
.L_15:
        /*0028*/ 	.byte	0x04, 0x17
        /*002a*/ 	.short	(.L_17 - .L_16)
.L_16:
        /*002c*/ 	.word	0x00000000
        /*0030*/ 	.short	0x0004
        /*0032*/ 	.short	0x0020
        /*0034*/ 	.byte	0x00, 0xf4, 0x21, 0x00


	//----- nvinfo : EIATTR_KPARAM_INFO
	.align		4
.L_17:
        /*0038*/ 	.byte	0x04, 0x17
        /*003a*/ 	.short	(.L_19 - .L_18)
.L_18:
        /*003c*/ 	.word	0x00000000
        /*0040*/ 	.short	0x0003
        /*0042*/ 	.short	0x0018
        /*0044*/ 	.byte	0x00, 0xf4, 0x21, 0x00


	//----- nvinfo : EIATTR_KPARAM_INFO
	.align		4
.L_19:
        /*0048*/ 	.byte	0x04, 0x17
        /*004a*/ 	.short	(.L_21 - .L_20)
.L_20:
        /*004c*/ 	.word	0x00000000
        /*0050*/ 	.short	0x0002
        /*0052*/ 	.short	0x0010
        /*0054*/ 	.byte	0x00, 0xf4, 0x21, 0x00


	//----- nvinfo : EIATTR_KPARAM_INFO
	.align		4
.L_21:
        /*0058*/ 	.byte	0x04, 0x17
        /*005a*/ 	.short	(.L_23 - .L_22)
.L_22:
        /*005c*/ 	.word	0x00000000
        /*0060*/ 	.short	0x0001
        /*0062*/ 	.short	0x0008
        /*0064*/ 	.byte	0x00, 0xf4, 0x21, 0x00


	//----- nvinfo : EIATTR_KPARAM_INFO
	.align		4
.L_23:
        /*0068*/ 	.byte	0x04, 0x17
        /*006a*/ 	.short	(.L_25 - .L_24)
.L_24:
        /*006c*/ 	.word	0x00000000
        /*0070*/ 	.short	0x0000
        /*0072*/ 	.short	0x0000
        /*0074*/ 	.byte	0x00, 0xf4, 0x21, 0x00


	//----- nvinfo : EIATTR_SPARSE_MMA_MASK
	.align		4
.L_25:
        /*0078*/ 	.byte	0x03, 0x50
        /*007a*/ 	.short	0x0000


	//----- nvinfo : EIATTR_MAXREG_COUNT
	.align		4
        /*007c*/ 	.byte	0x03, 0x1b
        /*007e*/ 	.short	0x00ff


	//----- nvinfo : EIATTR_EXIT_INSTR_OFFSETS
	.align		4
        /*0080*/ 	.byte	0x04, 0x1c
        /*0082*/ 	.short	(.L_27 - .L_26)


	//   ....[0]....
.L_26:
        /*0084*/ 	.word	0x00000380


	//----- nvinfo : EIATTR_REQNTID
	.align		4
.L_27:
        /*0088*/ 	.byte	0x04, 0x10
        /*008a*/ 	.short	(.L_29 - .L_28)
.L_28:
        /*008c*/ 	.word	0x00000080
        /*0090*/ 	.word	0x00000001
        /*0094*/ 	.word	0x00000001


	//----- nvinfo : EIATTR_CBANK_PARAM_SIZE
	.align		4
.L_29:
        /*0098*/ 	.byte	0x03, 0x19
        /*009a*/ 	.short	0x0034


	//----- nvinfo : EIATTR_PARAM_CBANK
	.align		4
        /*009c*/ 	.byte	0x04, 0x0a
        /*009e*/ 	.short	(.L_31 - .L_30)
	.align		4
.L_30:
        /*00a0*/ 	.word	index@(.nv.constant0.triton_poi_fused__native_batch_norm_legit_no_training_mul_sigmoid_21)
        /*00a4*/ 	.short	0x0210
        /*00a6*/ 	.short	0x0034


	//----- nvinfo : EIATTR_SW_WAR
	.align		4
.L_31:
        /*00a8*/ 	.byte	0x04, 0x36
        /*00aa*/ 	.short	(.L_33 - .L_32)
.L_32:
        /*00ac*/ 	.word	0x00000008
.L_33:


//--------------------- .nv.callgraph             --------------------------
	.section	.nv.callgraph,"",@"SHT_CUDA_CALLGRAPH"
	.align	4
	.sectionentsize	8
	.align		4
        /*0000*/ 	.word	0x00000000
	.align		4
        /*0004*/ 	.word	0xffffffff
	.align		4
        /*0008*/ 	.word	0x00000000
	.align		4
        /*000c*/ 	.word	0xfffffffe
	.align		4
        /*0010*/ 	.word	0x00000000
	.align		4
        /*0014*/ 	.word	0xfffffffd
	.align		4
        /*0018*/ 	.word	0x00000000
	.align		4
        /*001c*/ 	.word	0xfffffffc


//--------------------- .nv.constant4             --------------------------
	.section	.nv.constant4,"a",@progbits
	.align	8
	.align		8
.nv.constant4:
        /*0000*/ 	.dword	_$_str
	.align		8
        /*0008*/ 	.dword	_$_str_$_2


//--------------------- .text.triton_poi_fused__native_batch_norm_legit_no_training_mul_sigmoid_21 --------------------------
	.section	.text.triton_poi_fused__native_batch_norm_legit_no_training_mul_sigmoid_21,"ax",@progbits
	.align	128
        .global         triton_poi_fused__native_batch_norm_legit_no_training_mul_sigmoid_21
        .type           triton_poi_fused__native_batch_norm_legit_no_training_mul_sigmoid_21,@function
        .size           triton_poi_fused__native_batch_norm_legit_no_training_mul_sigmoid_21,(.L_x_1 - triton_poi_fused__native_batch_norm_legit_no_training_mul_sigmoid_21)
        .other          triton_poi_fused__native_batch_norm_legit_no_training_mul_sigmoid_21,@"STO_CUDA_ENTRY STV_DEFAULT"
triton_poi_fused__native_batch_norm_legit_no_training_mul_sigmoid_21:
.text.triton_poi_fused__native_batch_norm_legit_no_training_mul_sigmoid_21:
[----:B------:R-:W-:Y:S01]  /*0000*/  LDC R1, c[0x0][0x28] ;  /* 0x00000a00ff017b82 */ /* 0x000fe20000000800 */
[----:B------:R-:W1:Y:S07]  /*0010*/  S2R R0, SR_TID.X ;  /* 0x0000000000007919 */ /* 0x000e6e0000002100 */
[----:B------:R-:W2:Y:S01]  /*0020*/  LDC.64 R6, c[0x0][0x228] ;  /* 0x00008a00ff067b82 */ /* 0x000ea20000000a00 */
[----:B------:R-:W-:Y:S01]  /*0030*/  ULDC.64 UR4, c[0x0][0x208] ;  /* 0x0000820000047ab9 */ /* 0x000fe20000000a00 */
[----:B------:R-:W3:Y:S06]  /*0040*/  S2R R3, SR_CTAID.X ;  /* 0x0000000000037919 */ /* 0x000eec0000002500 */
[----:B------:R-:W4:Y:S08]  /*0050*/  LDC.64 R4, c[0x0][0x220] ;  /* 0x00008800ff047b82 */ /* 0x000f300000000a00 */
[----:B------:R-:W5:Y:S08]  /*0060*/  LDC.64 R8, c[0x0][0x230] ;  /* 0x00008c00ff087b82 */ /* 0x000f700000000a00 */
[----:B------:R-:W5:Y:S01]  /*0070*/  LDC.64 R10, c[0x0][0x238] ;  /* 0x00008e00ff0a7b82 */ /* 0x000f620000000a00 */
[----:B-1----:R-:W-:-:S02]  /*0080*/  LOP3.LUT R0, R0, 0x7f, RZ, 0xc0, !PT ;  /* 0x0000007f00007812 */ /* 0x002fc400078ec0ff */
[----:B---3--:R-:W-:Y:S02]  /*0090*/  SHF.R.S32.HI R2, RZ, 0x18, R3 ;  /* 0x00000018ff027819 */ /* 0x008fe40000011403 */
[----:B------:R-:W-:Y:S02]  /*00a0*/  LEA R0, R3, R0, 0x7 ;  /* 0x0000000003007211 */ /* 0x000fe400078e38ff */
[----:B------:R-:W-:-:S04]  /*00b0*/  SGXT R3, R2, 0x1 ;  /* 0x000000010203781a */ /* 0x000fc80000000200 */
[----:B------:R-:W-:-:S04]  /*00c0*/  LEA.HI R3, R3, R0, RZ, 0x9 ;  /* 0x0000000003037211 */ /* 0x000fc800078f48ff */
[----:B------:R-:W-:-:S04]  /*00d0*/  LOP3.LUT R3, R3, 0xfffffe00, RZ, 0xc0, !PT ;  /* 0xfffffe0003037812 */ /* 0x000fc800078ec0ff */
[----:B------:R-:W-:Y:S02]  /*00e0*/  IADD3 R13, R0, -R3, RZ ;  /* 0x80000003000d7210 */ /* 0x000fe40007ffe0ff */
[----:B------:R-:W1:Y:S03]  /*00f0*/  LDC.64 R2, c[0x0][0x218] ;  /* 0x00008600ff027b82 */ /* 0x000e660000000a00 */
[----:B--2---:R-:W-:-:S06]  /*0100*/  IMAD.WIDE R6, R13, 0x4, R6 ;  /* 0x000000040d067825 */ /* 0x004fcc00078e0206 */
[----:B------:R-:W2:Y:S01]  /*0110*/  LDG.E.EL R6, desc[UR4][R6.64] ;  /* 0x0000000406067981 */ /* 0x000ea2000c2e1900 */
[----:B----4-:R-:W-:-:S04]  /*0120*/  IMAD.WIDE R4, R13, 0x4, R4 ;  /* 0x000000040d047825 */ /* 0x010fc800078e0204 */
[C---:B-----5:R-:W-:Y:S02]  /*0130*/  IMAD.WIDE R8, R13.reuse, 0x4, R8 ;  /* 0x000000040d087825 */ /* 0x060fe400078e0208 */
[----:B------:R3:W4:Y:S02]  /*0140*/  LDG.E.EL R5, desc[UR4][R4.64] ;  /* 0x0000000404057981 */ /* 0x000724000c2e1900 */
[----:B0-----:R-:W-:Y:S02]  /*0150*/  IMAD.WIDE R10, R13, 0x4, R10 ;  /* 0x000000040d0a7825 */ /* 0x001fe400078e020a */
[----:B------:R-:W5:Y:S02]  /*0160*/  LDG.E.EL R8, desc[UR4][R8.64] ;  /* 0x0000000408087981 */ /* 0x000f64000c2e1900 */
[----:B-1----:R-:W-:Y:S02]  /*0170*/  IMAD.WIDE R2, R0, 0x4, R2 ;  /* 0x0000000400027825 */ /* 0x002fe400078e0202 */
[----:B------:R-:W5:Y:S04]  /*0180*/  LDG.E.EL R11, desc[UR4][R10.64] ;  /* 0x000000040a0b7981 */ /* 0x000f68000c2e1900 */
[----:B------:R-:W4:Y:S01]  /*0190*/  LDG.E R2, desc[UR4][R2.64] ;  /* 0x0000000402027981 */ /* 0x000f22000c1e1900 */
[----:B------:R-:W-:Y:S01]  /*01a0*/  HFMA2.MMA R12, -RZ, RZ, 1.625, 0 ;  /* 0x3e800000ff0c7435 */ /* 0x000fe200000001ff */
[----:B--2---:R-:W-:-:S04]  /*01b0*/  FADD R6, R6, 9.9999997473787516356e-06 ;  /* 0x3727c5ac06067421 */ /* 0x004fc80000000000 */
[----:B------:R-:W0:Y:S02]  /*01c0*/  MUFU.SQRT R7, R6 ;  /* 0x0000000600077308 */ /* 0x000e240000002000 */
[C---:B0-----:R-:W-:Y:S02]  /*01d0*/  FSETP.GT.AND P0, PT, R7.reuse, 8.50705917302346158658e+37, PT ;  /* 0x7e8000000700780b */ /* 0x041fe40003f04000 */
[----:B------:R-:W-:-:S11]  /*01e0*/  FSETP.GEU.AND P1, PT, R7, 1.175494350822287508e-38, PT ;  /* 0x008000000700780b */ /* 0x000fd60003f2e000 */
[----:B------:R-:W-:-:S04]  /*01f0*/  @P0 FMUL R7, R7, 0.25 ;  /* 0x3e80000007070820 */ /* 0x000fc80000400000 */
[----:B------:R-:W-:-:S06]  /*0200*/  @!P1 FMUL R7, R7, 16777216 ;  /* 0x4b80000007079820 */ /* 0x000fcc0000400000 */
[----:B------:R-:W0:Y:S01]  /*0210*/  MUFU.RCP R7, R7 ;  /* 0x0000000700077308 */ /* 0x000e220000001000 */
[----:B---3--:R-:W-:Y:S01]  /*0220*/  FSEL R4, R12, 1, P0 ;  /* 0x3f8000000c047808 */ /* 0x008fe20000000000 */
[----:B----4-:R-:W-:-:S04]  /*0230*/  FADD R2, R2, -R5 ;  /* 0x8000000502027221 */ /* 0x010fc80000000000 */
[----:B------:R-:W-:-:S04]  /*0240*/  @!P1 FMUL R4, R4, 16777216 ;  /* 0x4b80000004049820 */ /* 0x000fc80000400000 */
[----:B0-----:R-:W-:-:S04]  /*0250*/  FMUL R3, R7, R4 ;  /* 0x0000000407037220 */ /* 0x001fc80000400000 */
[----:B------:R-:W-:-:S04]  /*0260*/  FMUL R2, R2, R3 ;  /* 0x0000000302027220 */ /* 0x000fc80000400000 */
[----:B-----5:R-:W-:-:S04]  /*0270*/  FFMA R8, R8, R2, R11 ;  /* 0x0000000208087223 */ /* 0x020fc8000000000b */
[----:B------:R-:W-:-:S04]  /*0280*/  FADD R2, RZ, -R8 ;  /* 0x80000008ff027221 */ /* 0x000fc80000000000 */
[----:B------:R-:W-:-:S05]  /*0290*/  FMUL R4, R2, 1.4426950216293334961 ;  /* 0x3fb8aa3b02047820 */ /* 0x000fca0000400000 */
[----:B------:R-:W-:-:S13]  /*02a0*/  FSETP.GEU.AND P0, PT, R4, -126, PT ;  /* 0xc2fc00000400780b */ /* 0x000fda0003f0e000 */
[----:B------:R-:W-:-:S04]  /*02b0*/  @!P0 FMUL R4, R4, 0.5 ;  /* 0x3f00000004048820 */ /* 0x000fc80000400000 */
[----:B------:R-:W0:Y:S02]  /*02c0*/  MUFU.EX2 R2, R4 ;  /* 0x0000000400027308 */ /* 0x000e240000000800 */
[----:B0-----:R-:W-:-:S04]  /*02d0*/  @!P0 FMUL R2, R2, R2 ;  /* 0x0000000202028220 */ /* 0x001fc80000400000 */
[----:B------:R-:W-:Y:S02]  /*02e0*/  FADD R5, R2, 1 ;  /* 0x3f80000002057421 */ /* 0x000fe40000000000 */
[----:B------:R-:W0:Y:S03]  /*02f0*/  LDC.64 R2, c[0x0][0x210] ;  /* 0x00008400ff027b82 */ /* 0x000e260000000a00 */
[----:B------:R-:W-:-:S13]  /*0300*/  FSETP.GT.AND P0, PT, R5, 8.50705917302346158658e+37, PT ;  /* 0x7e8000000500780b */ /* 0x000fda0003f04000 */
[----:B------:R-:W-:-:S06]  /*0310*/  @P0 FMUL R5, R5, 0.25 ;  /* 0x3e80000005050820 */ /* 0x000fcc0000400000 */
[----:B------:R-:W1:Y:S01]  /*0320*/  MUFU.RCP R5, R5 ;  /* 0x0000000500057308 */ /* 0x000e620000001000 */
[----:B------:R-:W-:Y:S01]  /*0330*/  FSEL R6, R12, 1, P0 ;  /* 0x3f8000000c067808 */ /* 0x000fe20000000000 */
[----:B0-----:R-:W-:-:S04]  /*0340*/  IMAD.WIDE R2, R0, 0x4, R2 ;  /* 0x0000000400027825 */ /* 0x001fc800078e0202 */
[----:B-1----:R-:W-:-:S04]  /*0350*/  FMUL R7, R5, R6 ;  /* 0x0000000605077220 */ /* 0x002fc80000400000 */
[----:B------:R-:W-:-:S05]  /*0360*/  FMUL R7, R8, R7 ;  /* 0x0000000708077220 */ /* 0x000fca0000400000 */
[----:B------:R-:W-:Y:S01]  /*0370*/  STG.E desc[UR4][R2.64], R7 ;  /* 0x0000000702007986 */ /* 0x000fe2000c101904 */
[----:B------:R-:W-:Y:S05]  /*0380*/  EXIT ;  /* 0x000000000000794d */ /* 0x000fea0003800000 */
.L_x_0:
[----:B------:R-:W-:-:S00]  /*0390*/  BRA `(.L_x_0) ;  /* 0xfffffffc00fc7947 */ /* 0x000fc0000383ffff */
[----:B------:R-:W-:-:S00]  /*03a0*/  NOP ;  /* 0x0000000000007918 */ /* 0x000fc00000000000 */
        /* <DEDUP_REMOVED lines=13> */
.L_x_1:


//--------------------- .nv.global.init           --------------------------
	.section	.nv.global.init,"aw",@progbits
.nv.global.init:
	.type		_$_str,@object
	.size		_$_str,(_$_str_$_2 - _$_str)
_$_str:
        /*0000*/ 	.byte	0x5f, 0x5f, 0x43, 0x55, 0x44, 0x41, 0x5f, 0x46, 0x54, 0x5a, 0x00
	.type		_$_str_$_2,@object
	.size		_$_str_$_2,(.L_1 - _$_str_$_2)
_$_str_$_2:
        /*000b*/ 	.byte	0x5f, 0x5f, 0x43, 0x55, 0x44, 0x41, 0x5f, 0x50, 0x52, 0x45, 0x43, 0x5f, 0x53, 0x51, 0x52, 0x54
        /*001b*/ 	.byte	0x00
.L_1:


//--------------------- .nv.constant0.triton_poi_fused__native_batch_norm_legit_no_training_mul_sigmoid_21 --------------------------
	.section	.nv.constant0.triton_poi_fused__native_batch_norm_legit_no_training_mul_sigmoid_21,"a",@progbits
	.sectionflags	@""
	.align	4
.nv.constant0.triton_poi_fused__native_batch_norm_legit_no_training_mul_sigmoid_21:
	.zero		580
